//
// Generated by NVIDIA NVVM Compiler
//
// Compiler Build ID: CL-36424714
// Cuda compilation tools, release 13.0, V13.0.88
// Based on NVVM 20.0.0
//

.version 9.0
.target sm_100
.address_size 64

	// .globl	_Z13addArraysCUDAPiS_S_i

.visible .entry _Z13addArraysCUDAPiS_S_i(
	.param .u64 .ptr .align 1 _Z13addArraysCUDAPiS_S_i_param_0,
	.param .u64 .ptr .align 1 _Z13addArraysCUDAPiS_S_i_param_1,
	.param .u64 .ptr .align 1 _Z13addArraysCUDAPiS_S_i_param_2,
	.param .u32 _Z13addArraysCUDAPiS_S_i_param_3
)
{
	.reg .pred 	%p<2>;
	.reg .b32 	%r<9>;
	.reg .b64 	%rd<11>;

	ld.param.u64 	%rd1, [_Z13addArraysCUDAPiS_S_i_param_0];
	ld.param.u64 	%rd2, [_Z13addArraysCUDAPiS_S_i_param_1];
	ld.param.u64 	%rd3, [_Z13addArraysCUDAPiS_S_i_param_2];
	ld.param.u32 	%r2, [_Z13addArraysCUDAPiS_S_i_param_3];
	mov.u32 	%r3, %ctaid.x;
	mov.u32 	%r4, %ntid.x;
	mov.u32 	%r5, %tid.x;
	mad.lo.s32 	%r1, %r3, %r4, %r5;
	setp.ge.s32 	%p1, %r1, %r2;
	@%p1 bra 	$L__BB0_2;
	cvta.to.global.u64 	%rd4, %rd1;
	cvta.to.global.u64 	%rd5, %rd2;
	cvta.to.global.u64 	%rd6, %rd3;
	mul.wide.s32 	%rd7, %r1, 4;
	add.s64 	%rd8, %rd4, %rd7;
	ld.global.u32 	%r6, [%rd8];
	add.s64 	%rd9, %rd5, %rd7;
	ld.global.u32 	%r7, [%rd9];
	add.s32 	%r8, %r7, %r6;
	add.s64 	%rd10, %rd6, %rd7;
	st.global.u32 	[%rd10], %r8;
$L__BB0_2:
	ret;

}


// ===== COMPILED SASS (sm_100) =====

	.target	sm_100

	.elftype	@"ET_EXEC"


//--------------------- .note.nv.tkinfo           --------------------------
	.section	.note.nv.tkinfo,"",@"SHT_NOTE"
	.sectionflags	@"SHF_NOTE_NV_TKINFO"
	.tkinfo
        /*0018*/ 	.word	0x00000002
        /*0030*/ 	.string	""
        /*0030*/ 	.string	"ptxas"
        /*0030*/ 	.string	"Cuda compilation tools, release 13.0, V13.0.88"
        /*0030*/ 	.string	"Build cuda_13.0.r13.0/compiler.36424714_0"
        /*0030*/ 	.string	"-arch sm_100 -m 64 "



//--------------------- .note.nv.cuinfo           --------------------------
	.section	.note.nv.cuinfo,"",@"SHT_NOTE"
	.sectionflags	@"SHF_NOTE_NV_CUINFO"
        /*0018*/ 	.short	0x0002
        /*001a*/ 	.short	0x0064
        /*001c*/ 	.short	0x0082
	.zero		2


//--------------------- .nv.info                  --------------------------
	.section	.nv.info,"",@"SHT_CUDA_INFO"
	.align	4


	//----- nvinfo : EIATTR_REGCOUNT
	.align		4
        /*0000*/ 	.byte	0x04, 0x2f
        /*0002*/ 	.short	(.L_1 - .L_0)
	.align		4
.L_0:
        /*0004*/ 	.word	index@(_Z13addArraysCUDAPiS_S_i)
        /*0008*/ 	.word	0x0000000c


	//----- nvinfo : EIATTR_FRAME_SIZE
	.align		4
.L_1:
        /*000c*/ 	.byte	0x04, 0x11
        /*000e*/ 	.short	(.L_3 - .L_2)
	.align		4
.L_2:
        /*0010*/ 	.word	index@(_Z13addArraysCUDAPiS_S_i)
        /*0014*/ 	.word	0x00000000


	//----- nvinfo : EIATTR_MIN_STACK_SIZE
	.align		4
.L_3:
        /*0018*/ 	.byte	0x04, 0x12
        /*001a*/ 	.short	(.L_5 - .L_4)
	.align		4
.L_4:
        /*001c*/ 	.word	index@(_Z13addArraysCUDAPiS_S_i)
        /*0020*/ 	.word	0x00000000
.L_5:


//--------------------- .nv.compat                --------------------------
	.section	.nv.compat,"",@"SHT_CUDA_COMPAT_INFO"
	.align	4
        /*0000*/ 	.byte	0x02, 0x09, 0x00, 0x00, 0x02, 0x02, 0x01, 0x00, 0x02, 0x05, 0x05, 0x00, 0x03, 0x07, 0x01, 0x01
        /*0010*/ 	.byte	0x02, 0x03, 0x00, 0x00, 0x02, 0x06, 0x01, 0x00, 0x04, 0x0b, 0x08, 0x00, 0x09, 0x00, 0x00, 0x00
        /*0020*/ 	.byte	0x00, 0x00, 0x00, 0x00


//--------------------- .nv.info._Z13addArraysCUDAPiS_S_i --------------------------
	.section	.nv.info._Z13addArraysCUDAPiS_S_i,"",@"SHT_CUDA_INFO"
	.sectionflags	@""
	.align	4


	//----- nvinfo : EIATTR_CUDA_API_VERSION
	.align		4
        /*0000*/ 	.byte	0x04, 0x37
        /*0002*/ 	.short	(.L_7 - .L_6)
.L_6:
        /*0004*/ 	.word	0x00000082


	//----- nvinfo : EIATTR_KPARAM_INFO
	.align		4
.L_7:
        /*0008*/ 	.byte	0x04, 0x17
        /*000a*/ 	.short	(.L_9 - .L_8)
.L_8:
        /*000c*/ 	.word	0x00000000
        /*0010*/ 	.short	0x0003
        /*0012*/ 	.short	0x0018
        /*0014*/ 	.byte	0x00, 0xf0, 0x11, 0x00


	//----- nvinfo : EIATTR_KPARAM_INFO
	.align		4
.L_9:
        /*0018*/ 	.byte	0x04, 0x17
        /*001a*/ 	.short	(.L_11 - .L_10)
.L_10:
        /*001c*/ 	.word	0x00000000
        /*0020*/ 	.short	0x0002
        /*0022*/ 	.short	0x0010
        /*0024*/ 	.byte	0x00, 0xf5, 0x21, 0x00


	//----- nvinfo : EIATTR_KPARAM_INFO
	.align		4
.L_11:
        /*0028*/ 	.byte	0x04, 0x17
        /*002a*/ 	.short	(.L_13 - .L_12)
.L_12:
        /*002c*/ 	.word	0x00000000
        /*0030*/ 	.short	0x0001
        /*0032*/ 	.short	0x0008
        /*0034*/ 	.byte	0x00, 0xf5, 0x21, 0x00


	//----- nvinfo : EIATTR_KPARAM_INFO
	.align		4
.L_13:
        /*0038*/ 	.byte	0x04, 0x17
        /*003a*/ 	.short	(.L_15 - .L_14)
.L_14:
        /*003c*/ 	.word	0x00000000
        /*0040*/ 	.short	0x0000
        /*0042*/ 	.short	0x0000
        /*0044*/ 	.byte	0x00, 0xf5, 0x21, 0x00


	//----- nvinfo : EIATTR_SPARSE_MMA_MASK
	.align		4
.L_15:
        /*0048*/ 	.byte	0x03, 0x50
        /*004a*/ 	.short	0x0000


	//----- nvinfo : EIATTR_MAXREG_COUNT
	.align		4
        /*004c*/ 	.byte	0x03, 0x1b
        /*004e*/ 	.short	0x00ff


	//----- nvinfo : EIATTR_MERCURY_ISA_VERSION
	.align		4
        /*0050*/ 	.byte	0x03, 0x5f
        /*0052*/ 	.short	0x0101


	//----- nvinfo : EIATTR_VRC_CTA_INIT_COUNT
	.align		4
        /*0054*/ 	.byte	0x02, 0x4a
	.zero		1
	.zero		1


	//----- nvinfo : EIATTR_EXIT_INSTR_OFFSETS
	.align		4
        /*0058*/ 	.byte	0x04, 0x1c
        /*005a*/ 	.short	(.L_17 - .L_16)


	//   ....[0]....
.L_16:
        /*005c*/ 	.word	0x00000070


	//   ....[1]....
        /*0060*/ 	.word	0x00000130


	//----- nvinfo : EIATTR_CBANK_PARAM_SIZE
	.align		4
.L_17:
        /*0064*/ 	.byte	0x03, 0x19
        /*0066*/ 	.short	0x001c


	//----- nvinfo : EIATTR_PARAM_CBANK
	.align		4
        /*0068*/ 	.byte	0x04, 0x0a
        /*006a*/ 	.short	(.L_19 - .L_18)
	.align		4
.L_18:
        /*006c*/ 	.word	index@(.nv.constant0._Z13addArraysCUDAPiS_S_i)
        /*0070*/ 	.short	0x0380
        /*0072*/ 	.short	0x001c


	//----- nvinfo : EIATTR_SW_WAR
	.align		4
.L_19:
        /*0074*/ 	.byte	0x04, 0x36
        /*0076*/ 	.short	(.L_21 - .L_20)
.L_20:
        /*0078*/ 	.word	0x00000008
.L_21:


//--------------------- .nv.callgraph             --------------------------
	.section	.nv.callgraph,"",@"SHT_CUDA_CALLGRAPH"
	.align	4
	.sectionentsize	8
	.align		4
        /*0000*/ 	.word	0x00000000
	.align		4
        /*0004*/ 	.word	0xffffffff
	.align		4
        /*0008*/ 	.word	0x00000000
	.align		4
        /*000c*/ 	.word	0xfffffffe
	.align		4
        /*0010*/ 	.word	0x00000000
	.align		4
        /*0014*/ 	.word	0xfffffffd
	.align		4
        /*0018*/ 	.word	0x00000000
	.align		4
        /*001c*/ 	.word	0xfffffffc


//--------------------- .text._Z13addArraysCUDAPiS_S_i --------------------------
	.section	.text._Z13addArraysCUDAPiS_S_i,"ax",@progbits
	.align	128
        .global         _Z13addArraysCUDAPiS_S_i
        .type           _Z13addArraysCUDAPiS_S_i,@function
        .size           _Z13addArraysCUDAPiS_S_i,(.L_x_1 - _Z13addArraysCUDAPiS_S_i)
        .other          _Z13addArraysCUDAPiS_S_i,@"STO_CUDA_ENTRY STV_DEFAULT"
_Z13addArraysCUDAPiS_S_i:
.text._Z13addArraysCUDAPiS_S_i:
[----:B------:R-:W-:Y:S01]  /*0000*/  LDC R1, c[0x0][0x37c] ;  /* 0x0000df00ff017b82 */ /* 0x000fe20000000800 */
[----:B------:R-:W0:Y:S07]  /*0010*/  S2R R0, SR_TID.X ;  /* 0x0000000000007919 */ /* 0x000e2e0000002100 */
[----:B------:R-:W0:Y:S01]  /*0020*/  S2UR UR4, SR_CTAID.X ;  /* 0x00000000000479c3 */ /* 0x000e220000002500 */
[----:B------:R-:W1:Y:S07]  /*0030*/  LDCU UR5, c[0x0][0x398] ;  /* 0x00007300ff0577ac */ /* 0x000e6e0008000800 */
[----:B------:R-:W0:Y:S02]  /*0040*/  LDC R9, c[0x0][0x360] ;  /* 0x0000d800ff097b82 */ /* 0x000e240000000800 */
[----:B0-----:R-:W-:-:S05]  /*0050*/  IMAD R9, R9, UR4, R0 ;  /* 0x0000000409097c24 */ /* 0x001fca000f8e0200 */
[----:B-1----:R-:W-:-:S13]  /*0060*/  ISETP.GE.AND P0, PT, R9, UR5, PT ;  /* 0x0000000509007c0c */ /* 0x002fda000bf06270 */
[----:B------:R-:W-:Y:S05]  /*0070*/  @P0 EXIT ;  /* 0x000000000000094d */ /* 0x000fea0003800000 */
[----:B------:R-:W0:Y:S01]  /*0080*/  LDC.64 R2, c[0x0][0x380] ;  /* 0x0000e000ff027b82 */ /* 0x000e220000000a00 */
[----:B------:R-:W1:Y:S07]  /*0090*/  LDCU.64 UR4, c[0x0][0x358] ;  /* 0x00006b00ff0477ac */ /* 0x000e6e0008000a00 */
[----:B------:R-:W2:Y:S08]  /*00a0*/  LDC.64 R4, c[0x0][0x388] ;  /* 0x0000e200ff047b82 */ /* 0x000eb00000000a00 */
[----:B------:R-:W3:Y:S01]  /*00b0*/  LDC.64 R6, c[0x0][0x390] ;  /* 0x0000e400ff067b82 */ /* 0x000ee20000000a00 */
[----:B0-----:R-:W-:-:S06]  /*00c0*/  IMAD.WIDE R2, R9, 0x4, R2 ;  /* 0x0000000409027825 */ /* 0x001fcc00078e0202 */
[----:B-1----:R-:W4:Y:S01]  /*00d0*/  LDG.E R2, desc[UR4][R2.64] ;  /* 0x0000000402027981 */ /* 0x002f22000c1e1900 */
[----:B--2---:R-:W-:-:S06]  /*00e0*/  IMAD.WIDE R4, R9, 0x4, R4 ;  /* 0x0000000409047825 */ /* 0x004fcc00078e0204 */
[----:B------:R-:W4:Y:S01]  /*00f0*/  LDG.E R5, desc[UR4][R4.64] ;  /* 0x0000000404057981 */ /* 0x000f22000c1e1900 */
[----:B---3--:R-:W-:Y:S01]  /*0100*/  IMAD.WIDE R6, R9, 0x4, R6 ;  /* 0x0000000409067825 */ /* 0x008fe200078e0206 */
[----:B----4-:R-:W-:-:S05]  /*0110*/  IADD3 R9, PT, PT, R2, R5, RZ ;  /* 0x0000000502097210 */ /* 0x010fca0007ffe0ff */
[----:B------:R-:W-:Y:S01]  /*0120*/  STG.E desc[UR4][R6.64], R9 ;  /* 0x0000000906007986 */ /* 0x000fe2000c101904 */
[----:B------:R-:W-:Y:S05]  /*0130*/  EXIT ;  /* 0x000000000000794d */ /* 0x000fea0003800000 */
.L_x_0:
[----:B------:R-:W-:-:S00]  /*0140*/  BRA `(.L_x_0) ;  /* 0xfffffffc00fc7947 */ /* 0x000fc0000383ffff */
[----:B------:R-:W-:-:S00]  /*0150*/  NOP ;  /* 0x0000000000007918 */ /* 0x000fc00000000000 */
        /* <DEDUP_REMOVED lines=10> */
.L_x_1:


//--------------------- .nv.shared.reserved.0     --------------------------
	.section	.nv.shared.reserved.0,"aw",@nobits
	.weak		__nv_reservedSMEM_offset_0_alias
	.size		__nv_reservedSMEM_offset_0_alias, 0, 64
	.other		__nv_reservedSMEM_offset_0_alias,@"STO_CUDA_RESERVED_SHARED STV_DEFAULT"
__nv_reservedSMEM_offset_0_alias:
	.zero		0
	.zero		64


//--------------------- .nv.constant0._Z13addArraysCUDAPiS_S_i --------------------------
	.section	.nv.constant0._Z13addArraysCUDAPiS_S_i,"a",@progbits
	.sectionflags	@""
	.align	4
.nv.constant0._Z13addArraysCUDAPiS_S_i:
	.zero		924


//--------------------- SYMBOLS --------------------------

	.type		.nv.reservedSmem.offset0,@object
	.size		.nv.reservedSmem.offset0,0x4
